//
// Generated by NVIDIA NVVM Compiler
//
// Compiler Build ID: CL-36424714
// Cuda compilation tools, release 13.0, V13.0.88
// Based on NVVM 20.0.0
//

.version 9.0
.target sm_100
.address_size 64

	// .globl	_Z17testUint128Kernelv
.extern .func  (.param .b32 func_retval0) vprintf
(
	.param .b64 vprintf_param_0,
	.param .b64 vprintf_param_1
)
;
.global .align 1 .b8 $str[21] = {71, 80, 85, 58, 32, 117, 105, 110, 116, 49, 50, 56, 32, 229, 143, 175, 231, 148, 168, 10};

.visible .entry _Z17testUint128Kernelv()
{
	.reg .b32 	%r<3>;
	.reg .b64 	%rd<3>;

	mov.u64 	%rd1, $str;
	cvta.global.u64 	%rd2, %rd1;
	{ // callseq 0, 0
	.param .b64 param0;
	st.param.b64 	[param0], %rd2;
	.param .b64 param1;
	st.param.b64 	[param1], 0;
	.param .b32 retval0;
	call.uni (retval0), 
	vprintf, 
	(
	param0, 
	param1
	);
	ld.param.b32 	%r1, [retval0];
	} // callseq 0
	ret;

}


// ===== COMPILED SASS (sm_100) =====

	.target	sm_100

	.elftype	@"ET_EXEC"


//--------------------- .note.nv.tkinfo           --------------------------
	.section	.note.nv.tkinfo,"",@"SHT_NOTE"
	.sectionflags	@"SHF_NOTE_NV_TKINFO"
	.tkinfo
        /*0018*/ 	.word	0x00000002
        /*0030*/ 	.string	""
        /*0030*/ 	.string	"ptxas"
        /*0030*/ 	.string	"Cuda compilation tools, release 13.0, V13.0.88"
        /*0030*/ 	.string	"Build cuda_13.0.r13.0/compiler.36424714_0"
        /*0030*/ 	.string	"-arch sm_100 -m 64 "



//--------------------- .note.nv.cuinfo           --------------------------
	.section	.note.nv.cuinfo,"",@"SHT_NOTE"
	.sectionflags	@"SHF_NOTE_NV_CUINFO"
        /*0018*/ 	.short	0x0002
        /*001a*/ 	.short	0x0064
        /*001c*/ 	.short	0x0082
	.zero		2


//--------------------- .nv.info                  --------------------------
	.section	.nv.info,"",@"SHT_CUDA_INFO"
	.align	4


	//----- nvinfo : EIATTR_REGCOUNT
	.align		4
        /*0000*/ 	.byte	0x04, 0x2f
        /*0002*/ 	.short	(.L_2 - .L_1)
	.align		4
.L_1:
        /*0004*/ 	.word	index@(_Z17testUint128Kernelv)
        /*0008*/ 	.word	0x00000018


	//----- nvinfo : EIATTR_FRAME_SIZE
	.align		4
.L_2:
        /*000c*/ 	.byte	0x04, 0x11
        /*000e*/ 	.short	(.L_4 - .L_3)
	.align		4
.L_3:
        /*0010*/ 	.word	index@(_Z17testUint128Kernelv)
        /*0014*/ 	.word	0x00000000


	//----- nvinfo : EIATTR_MIN_STACK_SIZE
	.align		4
.L_4:
        /*0018*/ 	.byte	0x04, 0x12
        /*001a*/ 	.short	(.L_6 - .L_5)
	.align		4
.L_5:
        /*001c*/ 	.word	index@(_Z17testUint128Kernelv)
        /*0020*/ 	.word	0x00000000
.L_6:


//--------------------- .nv.compat                --------------------------
	.section	.nv.compat,"",@"SHT_CUDA_COMPAT_INFO"
	.align	4
        /*0000*/ 	.byte	0x02, 0x09, 0x00, 0x00, 0x02, 0x02, 0x01, 0x00, 0x02, 0x05, 0x05, 0x00, 0x03, 0x07, 0x01, 0x01
        /*0010*/ 	.byte	0x02, 0x03, 0x00, 0x00, 0x02, 0x06, 0x01, 0x00, 0x04, 0x0b, 0x08, 0x00, 0x09, 0x00, 0x00, 0x00
        /*0020*/ 	.byte	0x00, 0x00, 0x00, 0x00


//--------------------- .nv.info._Z17testUint128Kernelv --------------------------
	.section	.nv.info._Z17testUint128Kernelv,"",@"SHT_CUDA_INFO"
	.sectionflags	@""
	.align	4


	//----- nvinfo : EIATTR_CUDA_API_VERSION
	.align		4
        /*0000*/ 	.byte	0x04, 0x37
        /*0002*/ 	.short	(.L_8 - .L_7)
.L_7:
        /*0004*/ 	.word	0x00000082


	//----- nvinfo : EIATTR_SPARSE_MMA_MASK
	.align		4
.L_8:
        /*0008*/ 	.byte	0x03, 0x50
        /*000a*/ 	.short	0x0000


	//----- nvinfo : EIATTR_MAXREG_COUNT
	.align		4
        /*000c*/ 	.byte	0x03, 0x1b
        /*000e*/ 	.short	0x00ff


	//----- nvinfo : EIATTR_EXTERNS
	.align		4
        /*0010*/ 	.byte	0x04, 0x0f
        /*0012*/ 	.short	(.L_10 - .L_9)


	//   ....[0]....
	.align		4
.L_9:
        /*0014*/ 	.word	index@(vprintf)


	//----- nvinfo : EIATTR_MERCURY_ISA_VERSION
	.align		4
.L_10:
        /*0018*/ 	.byte	0x03, 0x5f
        /*001a*/ 	.short	0x0101


	//----- nvinfo : EIATTR_VRC_CTA_INIT_COUNT
	.align		4
        /*001c*/ 	.byte	0x02, 0x4a
	.zero		1
	.zero		1


	//----- nvinfo : EIATTR_SYSCALL_OFFSETS
	.align		4
        /*0020*/ 	.byte	0x04, 0x46
        /*0022*/ 	.short	(.L_12 - .L_11)


	//   ....[0]....
.L_11:
        /*0024*/ 	.word	0x00000080


	//----- nvinfo : EIATTR_EXIT_INSTR_OFFSETS
	.align		4
.L_12:
        /*0028*/ 	.byte	0x04, 0x1c
        /*002a*/ 	.short	(.L_14 - .L_13)


	//   ....[0]....
.L_13:
        /*002c*/ 	.word	0x00000090


	//----- nvinfo : EIATTR_SW_WAR
	.align		4
.L_14:
        /*0030*/ 	.byte	0x04, 0x36
        /*0032*/ 	.short	(.L_16 - .L_15)
.L_15:
        /*0034*/ 	.word	0x00000008
.L_16:


//--------------------- .nv.callgraph             --------------------------
	.section	.nv.callgraph,"",@"SHT_CUDA_CALLGRAPH"
	.align	4
	.sectionentsize	8
	.align		4
        /*0000*/ 	.word	0x00000000
	.align		4
        /*0004*/ 	.word	0xffffffff
	.align		4
        /*0008*/ 	.word	index@(_Z17testUint128Kernelv)
	.align		4
        /*000c*/ 	.word	index@(vprintf)
	.align		4
        /*0010*/ 	.word	0x00000000
	.align		4
        /*0014*/ 	.word	0xfffffffe
	.align		4
        /*0018*/ 	.word	0x00000000
	.align		4
        /*001c*/ 	.word	0xfffffffd
	.align		4
        /*0020*/ 	.word	0x00000000
	.align		4
        /*0024*/ 	.word	0xfffffffc


//--------------------- .nv.constant4             --------------------------
	.section	.nv.constant4,"a",@progbits
	.align	8
	.align		8
.nv.constant4:
        /*0000*/ 	.dword	vprintf
	.align		8
        /*0008*/ 	.dword	$str


//--------------------- .text._Z17testUint128Kernelv --------------------------
	.section	.text._Z17testUint128Kernelv,"ax",@progbits
	.align	128
        .global         _Z17testUint128Kernelv
        .type           _Z17testUint128Kernelv,@function
        .size           _Z17testUint128Kernelv,(.L_x_2 - _Z17testUint128Kernelv)
        .other          _Z17testUint128Kernelv,@"STO_CUDA_ENTRY STV_DEFAULT"
_Z17testUint128Kernelv:
.text._Z17testUint128Kernelv:
[----:B------:R-:W0:Y:S01]  /*0000*/  LDC R1, c[0x0][0x37c] ;  /* 0x0000df00ff017b82 */ /* 0x000e220000000800 */
[----:B------:R-:W-:Y:S01]  /*0010*/  MOV R0, 0x0 ;  /* 0x0000000000007802 */ /* 0x000fe20000000f00 */
[----:B------:R-:W1:Y:S01]  /*0020*/  LDCU.64 UR4, c[0x4][0x8] ;  /* 0x01000100ff0477ac */ /* 0x000e620008000a00 */
[----:B------:R-:W-:-:S05]  /*0030*/  CS2R R6, SRZ ;  /* 0x0000000000067805 */ /* 0x000fca000001ff00 */
[----:B------:R2:W3:Y:S01]  /*0040*/  LDC.64 R2, c[0x4][R0] ;  /* 0x0100000000027b82 */ /* 0x0004e20000000a00 */
[----:B-1----:R-:W-:Y:S02]  /*0050*/  IMAD.U32 R4, RZ, RZ, UR4 ;  /* 0x00000004ff047e24 */ /* 0x002fe4000f8e00ff */
[----:B--2---:R-:W-:-:S07]  /*0060*/  IMAD.U32 R5, RZ, RZ, UR5 ;  /* 0x00000005ff057e24 */ /* 0x004fce000f8e00ff */
[----:B------:R-:W-:-:S07]  /*0070*/  LEPC R20, `(.L_x_0) ;  /* 0x000000001014794e */ /* 0x000fce0000000000 */
[----:B0--3--:R-:W-:Y:S05]  /*0080*/  CALL.ABS.NOINC R2 ;  /* 0x0000000002007343 */ /* 0x009fea0003c00000 */
.L_x_0:
[----:B------:R-:W-:Y:S05]  /*0090*/  EXIT ;  /* 0x000000000000794d */ /* 0x000fea0003800000 */
.L_x_1:
[----:B------:R-:W-:-:S00]  /*00a0*/  BRA `(.L_x_1) ;  /* 0xfffffffc00fc7947 */ /* 0x000fc0000383ffff */
[----:B------:R-:W-:-:S00]  /*00b0*/  NOP ;  /* 0x0000000000007918 */ /* 0x000fc00000000000 */
        /* <DEDUP_REMOVED lines=12> */
.L_x_2:


//--------------------- .nv.global.init           --------------------------
	.section	.nv.global.init,"aw",@progbits
.nv.global.init:
	.type		$str,@object
	.size		$str,(.L_0 - $str)
$str:
        /*0000*/ 	.byte	0x47, 0x50, 0x55, 0x3a, 0x20, 0x75, 0x69, 0x6e, 0x74, 0x31, 0x32, 0x38, 0x20, 0xe5, 0x8f, 0xaf
        /*0010*/ 	.byte	0xe7, 0x94, 0xa8, 0x0a, 0x00
.L_0:


//--------------------- .nv.shared.reserved.0     --------------------------
	.section	.nv.shared.reserved.0,"aw",@nobits
	.weak		__nv_reservedSMEM_offset_0_alias
	.size		__nv_reservedSMEM_offset_0_alias, 0, 64
	.other		__nv_reservedSMEM_offset_0_alias,@"STO_CUDA_RESERVED_SHARED STV_DEFAULT"
__nv_reservedSMEM_offset_0_alias:
	.zero		0
	.zero		64


//--------------------- .nv.constant0._Z17testUint128Kernelv --------------------------
	.section	.nv.constant0._Z17testUint128Kernelv,"a",@progbits
	.sectionflags	@""
	.align	4
.nv.constant0._Z17testUint128Kernelv:
	.zero		896


//--------------------- SYMBOLS --------------------------

	.type		.nv.reservedSmem.offset0,@object
	.size		.nv.reservedSmem.offset0,0x4
	.type		vprintf,@function
